//
// Generated by NVIDIA NVVM Compiler
//
// Compiler Build ID: CL-36424714
// Cuda compilation tools, release 13.0, V13.0.88
// Based on NVVM 20.0.0
//

.version 9.0
.target sm_100
.address_size 64

	// .globl	_Z21optimized_gemm_kernelILi64ELi64ELi8EEvPKfS1_Pfiii
// _ZZ21optimized_gemm_kernelILi64ELi64ELi8EEvPKfS1_PfiiiE6smem_A has been demoted
// _ZZ21optimized_gemm_kernelILi64ELi64ELi8EEvPKfS1_PfiiiE6smem_B has been demoted

.visible .entry _Z21optimized_gemm_kernelILi64ELi64ELi8EEvPKfS1_Pfiii(
	.param .u64 .ptr .align 1 _Z21optimized_gemm_kernelILi64ELi64ELi8EEvPKfS1_Pfiii_param_0,
	.param .u64 .ptr .align 1 _Z21optimized_gemm_kernelILi64ELi64ELi8EEvPKfS1_Pfiii_param_1,
	.param .u64 .ptr .align 1 _Z21optimized_gemm_kernelILi64ELi64ELi8EEvPKfS1_Pfiii_param_2,
	.param .u32 _Z21optimized_gemm_kernelILi64ELi64ELi8EEvPKfS1_Pfiii_param_3,
	.param .u32 _Z21optimized_gemm_kernelILi64ELi64ELi8EEvPKfS1_Pfiii_param_4,
	.param .u32 _Z21optimized_gemm_kernelILi64ELi64ELi8EEvPKfS1_Pfiii_param_5
)
{
	.reg .pred 	%p<38>;
	.reg .b32 	%r<70>;
	.reg .b32 	%f<109>;
	.reg .b64 	%rd<21>;
	// demoted variable
	.shared .align 4 .b8 _ZZ21optimized_gemm_kernelILi64ELi64ELi8EEvPKfS1_PfiiiE6smem_A[4096];
	// demoted variable
	.shared .align 4 .b8 _ZZ21optimized_gemm_kernelILi64ELi64ELi8EEvPKfS1_PfiiiE6smem_B[4096];
	ld.param.u64 	%rd5, [_Z21optimized_gemm_kernelILi64ELi64ELi8EEvPKfS1_Pfiii_param_0];
	ld.param.u64 	%rd6, [_Z21optimized_gemm_kernelILi64ELi64ELi8EEvPKfS1_Pfiii_param_1];
	ld.param.u32 	%r35, [_Z21optimized_gemm_kernelILi64ELi64ELi8EEvPKfS1_Pfiii_param_3];
	ld.param.u32 	%r36, [_Z21optimized_gemm_kernelILi64ELi64ELi8EEvPKfS1_Pfiii_param_4];
	ld.param.u32 	%r37, [_Z21optimized_gemm_kernelILi64ELi64ELi8EEvPKfS1_Pfiii_param_5];
	cvta.to.global.u64 	%rd1, %rd6;
	cvta.to.global.u64 	%rd2, %rd5;
	mov.u32 	%r38, %ctaid.x;
	shl.b32 	%r1, %r38, 6;
	mov.u32 	%r39, %ctaid.y;
	shl.b32 	%r40, %r39, 6;
	mov.u32 	%r2, %tid.x;
	mov.u32 	%r3, %tid.y;
	add.s32 	%r4, %r40, %r3;
	add.s32 	%r5, %r1, %r2;
	setp.lt.s32 	%p1, %r37, 1;
	mov.f32 	%f108, 0f00000000;
	@%p1 bra 	$L__BB0_19;
	shl.b32 	%r42, %r3, 5;
	mov.u32 	%r43, _ZZ21optimized_gemm_kernelILi64ELi64ELi8EEvPKfS1_PfiiiE6smem_A;
	add.s32 	%r6, %r43, %r42;
	shl.b32 	%r44, %r2, 2;
	add.s32 	%r7, %r6, %r44;
	mul.lo.s32 	%r8, %r37, %r4;
	shl.b32 	%r45, %r3, 8;
	mov.u32 	%r46, _ZZ21optimized_gemm_kernelILi64ELi64ELi8EEvPKfS1_PfiiiE6smem_B;
	add.s32 	%r10, %r46, %r44;
	add.s32 	%r9, %r10, %r45;
	add.s32 	%r11, %r37, -1;
	setp.lt.u32 	%p2, %r37, 9;
	mov.f32 	%f108, 0f00000000;
	mov.b32 	%r69, 0;
	@%p2 bra 	$L__BB0_13;
	shr.u32 	%r48, %r11, 3;
	add.s32 	%r49, %r48, 1;
	add.s32 	%r50, %r3, 8;
	mad.lo.s32 	%r51, %r36, %r50, %r2;
	add.s32 	%r66, %r51, %r1;
	shl.b32 	%r13, %r36, 4;
	mad.lo.s32 	%r52, %r3, %r36, %r2;
	add.s32 	%r65, %r52, %r1;
	add.s32 	%r64, %r2, %r8;
	and.b32  	%r53, %r49, 1073741822;
	neg.s32 	%r62, %r53;
	mov.f32 	%f108, 0f00000000;
	mov.b32 	%r68, 8;
	mov.u32 	%r63, %r2;
	mov.u32 	%r67, %r3;
$L__BB0_3:
	setp.gt.u32 	%p3, %r2, 7;
	setp.ge.s32 	%p4, %r4, %r35;
	mul.wide.s32 	%rd7, %r64, 4;
	add.s64 	%rd8, %rd2, %rd7;
	add.s64 	%rd3, %rd8, 32;
	setp.ge.s32 	%p5, %r63, %r37;
	or.pred  	%p6, %p4, %p5;
	mov.f32 	%f100, 0f00000000;
	or.pred  	%p7, %p3, %p6;
	@%p7 bra 	$L__BB0_5;
	ld.global.nc.f32 	%f100, [%rd3+-32];
$L__BB0_5:
	setp.gt.u32 	%p8, %r3, 7;
	setp.ge.s32 	%p9, %r5, %r36;
	st.shared.f32 	[%r7], %f100;
	setp.ge.s32 	%p10, %r67, %r37;
	or.pred  	%p11, %p9, %p10;
	mov.f32 	%f101, 0f00000000;
	or.pred  	%p12, %p8, %p11;
	@%p12 bra 	$L__BB0_7;
	mul.wide.s32 	%rd9, %r65, 4;
	add.s64 	%rd10, %rd1, %rd9;
	ld.global.nc.f32 	%f101, [%rd10];
$L__BB0_7:
	st.shared.f32 	[%r9], %f101;
	bar.sync 	0;
	ld.shared.f32 	%f27, [%r6];
	ld.shared.f32 	%f28, [%r10];
	fma.rn.f32 	%f29, %f27, %f28, %f108;
	ld.shared.f32 	%f30, [%r6+4];
	ld.shared.f32 	%f31, [%r10+256];
	fma.rn.f32 	%f32, %f30, %f31, %f29;
	ld.shared.f32 	%f33, [%r6+8];
	ld.shared.f32 	%f34, [%r10+512];
	fma.rn.f32 	%f35, %f33, %f34, %f32;
	ld.shared.f32 	%f36, [%r6+12];
	ld.shared.f32 	%f37, [%r10+768];
	fma.rn.f32 	%f38, %f36, %f37, %f35;
	ld.shared.f32 	%f39, [%r6+16];
	ld.shared.f32 	%f40, [%r10+1024];
	fma.rn.f32 	%f41, %f39, %f40, %f38;
	ld.shared.f32 	%f42, [%r6+20];
	ld.shared.f32 	%f43, [%r10+1280];
	fma.rn.f32 	%f44, %f42, %f43, %f41;
	ld.shared.f32 	%f45, [%r6+24];
	ld.shared.f32 	%f46, [%r10+1536];
	fma.rn.f32 	%f47, %f45, %f46, %f44;
	ld.shared.f32 	%f48, [%r6+28];
	ld.shared.f32 	%f49, [%r10+1792];
	fma.rn.f32 	%f6, %f48, %f49, %f47;
	bar.sync 	0;
	add.s32 	%r54, %r63, 8;
	setp.ge.s32 	%p15, %r54, %r37;
	or.pred  	%p16, %p4, %p15;
	mov.f32 	%f102, 0f00000000;
	or.pred  	%p17, %p3, %p16;
	@%p17 bra 	$L__BB0_9;
	ld.global.nc.f32 	%f102, [%rd3];
$L__BB0_9:
	st.shared.f32 	[%r7], %f102;
	add.s32 	%r55, %r67, 8;
	setp.ge.s32 	%p20, %r55, %r37;
	or.pred  	%p21, %p9, %p20;
	mov.f32 	%f103, 0f00000000;
	or.pred  	%p22, %p8, %p21;
	@%p22 bra 	$L__BB0_11;
	mul.wide.s32 	%rd11, %r66, 4;
	add.s64 	%rd12, %rd1, %rd11;
	ld.global.nc.f32 	%f103, [%rd12];
$L__BB0_11:
	st.shared.f32 	[%r9], %f103;
	bar.sync 	0;
	ld.shared.f32 	%f51, [%r6];
	ld.shared.f32 	%f52, [%r10];
	fma.rn.f32 	%f53, %f51, %f52, %f6;
	ld.shared.f32 	%f54, [%r6+4];
	ld.shared.f32 	%f55, [%r10+256];
	fma.rn.f32 	%f56, %f54, %f55, %f53;
	ld.shared.f32 	%f57, [%r6+8];
	ld.shared.f32 	%f58, [%r10+512];
	fma.rn.f32 	%f59, %f57, %f58, %f56;
	ld.shared.f32 	%f60, [%r6+12];
	ld.shared.f32 	%f61, [%r10+768];
	fma.rn.f32 	%f62, %f60, %f61, %f59;
	ld.shared.f32 	%f63, [%r6+16];
	ld.shared.f32 	%f64, [%r10+1024];
	fma.rn.f32 	%f65, %f63, %f64, %f62;
	ld.shared.f32 	%f66, [%r6+20];
	ld.shared.f32 	%f67, [%r10+1280];
	fma.rn.f32 	%f68, %f66, %f67, %f65;
	ld.shared.f32 	%f69, [%r6+24];
	ld.shared.f32 	%f70, [%r10+1536];
	fma.rn.f32 	%f71, %f69, %f70, %f68;
	ld.shared.f32 	%f72, [%r6+28];
	ld.shared.f32 	%f73, [%r10+1792];
	fma.rn.f32 	%f108, %f72, %f73, %f71;
	bar.sync 	0;
	add.s32 	%r68, %r68, 16;
	add.s32 	%r67, %r67, 16;
	add.s32 	%r66, %r66, %r13;
	add.s32 	%r65, %r65, %r13;
	add.s32 	%r64, %r64, 16;
	add.s32 	%r63, %r63, 16;
	add.s32 	%r62, %r62, 2;
	setp.ne.s32 	%p23, %r62, 0;
	@%p23 bra 	$L__BB0_3;
	add.s32 	%r69, %r68, -8;
$L__BB0_13:
	and.b32  	%r56, %r11, 8;
	setp.ne.s32 	%p24, %r56, 0;
	@%p24 bra 	$L__BB0_19;
	setp.gt.u32 	%p25, %r2, 7;
	setp.ge.s32 	%p26, %r4, %r35;
	add.s32 	%r33, %r69, %r2;
	setp.ge.s32 	%p27, %r33, %r37;
	or.pred  	%p28, %p26, %p27;
	mov.f32 	%f106, 0f00000000;
	or.pred  	%p29, %p25, %p28;
	@%p29 bra 	$L__BB0_16;
	add.s32 	%r58, %r33, %r8;
	mul.wide.s32 	%rd13, %r58, 4;
	add.s64 	%rd14, %rd2, %rd13;
	ld.global.nc.f32 	%f106, [%rd14];
$L__BB0_16:
	setp.gt.u32 	%p30, %r3, 7;
	setp.ge.s32 	%p31, %r5, %r36;
	st.shared.f32 	[%r7], %f106;
	add.s32 	%r34, %r69, %r3;
	setp.ge.s32 	%p32, %r34, %r37;
	or.pred  	%p33, %p31, %p32;
	mov.f32 	%f107, 0f00000000;
	or.pred  	%p34, %p30, %p33;
	@%p34 bra 	$L__BB0_18;
	mad.lo.s32 	%r60, %r34, %r36, %r5;
	mul.wide.s32 	%rd15, %r60, 4;
	add.s64 	%rd16, %rd1, %rd15;
	ld.global.nc.f32 	%f107, [%rd16];
$L__BB0_18:
	st.shared.f32 	[%r9], %f107;
	bar.sync 	0;
	ld.shared.f32 	%f76, [%r6];
	ld.shared.f32 	%f77, [%r10];
	fma.rn.f32 	%f78, %f76, %f77, %f108;
	ld.shared.f32 	%f79, [%r6+4];
	ld.shared.f32 	%f80, [%r10+256];
	fma.rn.f32 	%f81, %f79, %f80, %f78;
	ld.shared.f32 	%f82, [%r6+8];
	ld.shared.f32 	%f83, [%r10+512];
	fma.rn.f32 	%f84, %f82, %f83, %f81;
	ld.shared.f32 	%f85, [%r6+12];
	ld.shared.f32 	%f86, [%r10+768];
	fma.rn.f32 	%f87, %f85, %f86, %f84;
	ld.shared.f32 	%f88, [%r6+16];
	ld.shared.f32 	%f89, [%r10+1024];
	fma.rn.f32 	%f90, %f88, %f89, %f87;
	ld.shared.f32 	%f91, [%r6+20];
	ld.shared.f32 	%f92, [%r10+1280];
	fma.rn.f32 	%f93, %f91, %f92, %f90;
	ld.shared.f32 	%f94, [%r6+24];
	ld.shared.f32 	%f95, [%r10+1536];
	fma.rn.f32 	%f96, %f94, %f95, %f93;
	ld.shared.f32 	%f97, [%r6+28];
	ld.shared.f32 	%f98, [%r10+1792];
	fma.rn.f32 	%f108, %f97, %f98, %f96;
	bar.sync 	0;
$L__BB0_19:
	setp.ge.s32 	%p35, %r4, %r35;
	setp.ge.s32 	%p36, %r5, %r36;
	or.pred  	%p37, %p35, %p36;
	@%p37 bra 	$L__BB0_21;
	ld.param.u64 	%rd20, [_Z21optimized_gemm_kernelILi64ELi64ELi8EEvPKfS1_Pfiii_param_2];
	mad.lo.s32 	%r61, %r36, %r4, %r5;
	cvta.to.global.u64 	%rd17, %rd20;
	mul.wide.s32 	%rd18, %r61, 4;
	add.s64 	%rd19, %rd17, %rd18;
	st.global.f32 	[%rd19], %f108;
$L__BB0_21:
	ret;

}


// ===== COMPILED SASS (sm_100) =====

	.target	sm_100

	.elftype	@"ET_EXEC"


//--------------------- .note.nv.tkinfo           --------------------------
	.section	.note.nv.tkinfo,"",@"SHT_NOTE"
	.sectionflags	@"SHF_NOTE_NV_TKINFO"
	.tkinfo
        /*0018*/ 	.word	0x00000002
        /*0030*/ 	.string	""
        /*0030*/ 	.string	"ptxas"
        /*0030*/ 	.string	"Cuda compilation tools, release 13.0, V13.0.88"
        /*0030*/ 	.string	"Build cuda_13.0.r13.0/compiler.36424714_0"
        /*0030*/ 	.string	"-arch sm_100 -m 64 "



//--------------------- .note.nv.cuinfo           --------------------------
	.section	.note.nv.cuinfo,"",@"SHT_NOTE"
	.sectionflags	@"SHF_NOTE_NV_CUINFO"
        /*0018*/ 	.short	0x0002
        /*001a*/ 	.short	0x0064
        /*001c*/ 	.short	0x0082
	.zero		2


//--------------------- .nv.info                  --------------------------
	.section	.nv.info,"",@"SHT_CUDA_INFO"
	.align	4


	//----- nvinfo : EIATTR_REGCOUNT
	.align		4
        /*0000*/ 	.byte	0x04, 0x2f
        /*0002*/ 	.short	(.L_1 - .L_0)
	.align		4
.L_0:
        /*0004*/ 	.word	index@(_Z21optimized_gemm_kernelILi64ELi64ELi8EEvPKfS1_Pfiii)
        /*0008*/ 	.word	0x00000020


	//----- nvinfo : EIATTR_FRAME_SIZE
	.align		4
.L_1:
        /*000c*/ 	.byte	0x04, 0x11
        /*000e*/ 	.short	(.L_3 - .L_2)
	.align		4
.L_2:
        /*0010*/ 	.word	index@(_Z21optimized_gemm_kernelILi64ELi64ELi8EEvPKfS1_Pfiii)
        /*0014*/ 	.word	0x00000000


	//----- nvinfo : EIATTR_MIN_STACK_SIZE
	.align		4
.L_3:
        /*0018*/ 	.byte	0x04, 0x12
        /*001a*/ 	.short	(.L_5 - .L_4)
	.align		4
.L_4:
        /*001c*/ 	.word	index@(_Z21optimized_gemm_kernelILi64ELi64ELi8EEvPKfS1_Pfiii)
        /*0020*/ 	.word	0x00000000
.L_5:


//--------------------- .nv.compat                --------------------------
	.section	.nv.compat,"",@"SHT_CUDA_COMPAT_INFO"
	.align	4
        /*0000*/ 	.byte	0x02, 0x09, 0x00, 0x00, 0x02, 0x02, 0x01, 0x00, 0x02, 0x05, 0x05, 0x00, 0x03, 0x07, 0x01, 0x01
        /*0010*/ 	.byte	0x02, 0x03, 0x00, 0x00, 0x02, 0x06, 0x01, 0x00, 0x04, 0x0b, 0x08, 0x00, 0x09, 0x00, 0x00, 0x00
        /*0020*/ 	.byte	0x00, 0x00, 0x00, 0x00


//--------------------- .nv.info._Z21optimized_gemm_kernelILi64ELi64ELi8EEvPKfS1_Pfiii --------------------------
	.section	.nv.info._Z21optimized_gemm_kernelILi64ELi64ELi8EEvPKfS1_Pfiii,"",@"SHT_CUDA_INFO"
	.sectionflags	@""
	.align	4


	//----- nvinfo : EIATTR_CUDA_API_VERSION
	.align		4
        /*0000*/ 	.byte	0x04, 0x37
        /*0002*/ 	.short	(.L_7 - .L_6)
.L_6:
        /*0004*/ 	.word	0x00000082


	//----- nvinfo : EIATTR_KPARAM_INFO
	.align		4
.L_7:
        /*0008*/ 	.byte	0x04, 0x17
        /*000a*/ 	.short	(.L_9 - .L_8)
.L_8:
        /*000c*/ 	.word	0x00000000
        /*0010*/ 	.short	0x0005
        /*0012*/ 	.short	0x0020
        /*0014*/ 	.byte	0x00, 0xf0, 0x11, 0x00


	//----- nvinfo : EIATTR_KPARAM_INFO
	.align		4
.L_9:
        /*0018*/ 	.byte	0x04, 0x17
        /*001a*/ 	.short	(.L_11 - .L_10)
.L_10:
        /*001c*/ 	.word	0x00000000
        /*0020*/ 	.short	0x0004
        /*0022*/ 	.short	0x001c
        /*0024*/ 	.byte	0x00, 0xf0, 0x11, 0x00


	//----- nvinfo : EIATTR_KPARAM_INFO
	.align		4
.L_11:
        /*0028*/ 	.byte	0x04, 0x17
        /*002a*/ 	.short	(.L_13 - .L_12)
.L_12:
        /*002c*/ 	.word	0x00000000
        /*0030*/ 	.short	0x0003
        /*0032*/ 	.short	0x0018
        /*0034*/ 	.byte	0x00, 0xf0, 0x11, 0x00


	//----- nvinfo : EIATTR_KPARAM_INFO
	.align		4
.L_13:
        /*0038*/ 	.byte	0x04, 0x17
        /*003a*/ 	.short	(.L_15 - .L_14)
.L_14:
        /*003c*/ 	.word	0x00000000
        /*0040*/ 	.short	0x0002
        /*0042*/ 	.short	0x0010
        /*0044*/ 	.byte	0x00, 0xf5, 0x21, 0x00


	//----- nvinfo : EIATTR_KPARAM_INFO
	.align		4
.L_15:
        /*0048*/ 	.byte	0x04, 0x17
        /*004a*/ 	.short	(.L_17 - .L_16)
.L_16:
        /*004c*/ 	.word	0x00000000
        /*0050*/ 	.short	0x0001
        /*0052*/ 	.short	0x0008
        /*0054*/ 	.byte	0x00, 0xf5, 0x21, 0x00


	//----- nvinfo : EIATTR_KPARAM_INFO
	.align		4
.L_17:
        /*0058*/ 	.byte	0x04, 0x17
        /*005a*/ 	.short	(.L_19 - .L_18)
.L_18:
        /*005c*/ 	.word	0x00000000
        /*0060*/ 	.short	0x0000
        /*0062*/ 	.short	0x0000
        /*0064*/ 	.byte	0x00, 0xf5, 0x21, 0x00


	//----- nvinfo : EIATTR_SPARSE_MMA_MASK
	.align		4
.L_19:
        /*0068*/ 	.byte	0x03, 0x50
        /*006a*/ 	.short	0x0000


	//----- nvinfo : EIATTR_MAXREG_COUNT
	.align		4
        /*006c*/ 	.byte	0x03, 0x1b
        /*006e*/ 	.short	0x00ff


	//----- nvinfo : EIATTR_NUM_BARRIERS
	.align		4
        /*0070*/ 	.byte	0x02, 0x4c
        /*0072*/ 	.byte	0x01
	.zero		1


	//----- nvinfo : EIATTR_MERCURY_ISA_VERSION
	.align		4
        /*0074*/ 	.byte	0x03, 0x5f
        /*0076*/ 	.short	0x0101


	//----- nvinfo : EIATTR_VRC_CTA_INIT_COUNT
	.align		4
        /*0078*/ 	.byte	0x02, 0x4a
	.zero		1
	.zero		1


	//----- nvinfo : EIATTR_EXIT_INSTR_OFFSETS
	.align		4
        /*007c*/ 	.byte	0x04, 0x1c
        /*007e*/ 	.short	(.L_21 - .L_20)


	//   ....[0]....
.L_20:
        /*0080*/ 	.word	0x00000a90


	//   ....[1]....
        /*0084*/ 	.word	0x00000ae0


	//----- nvinfo : EIATTR_CBANK_PARAM_SIZE
	.align		4
.L_21:
        /*0088*/ 	.byte	0x03, 0x19
        /*008a*/ 	.short	0x0024


	//----- nvinfo : EIATTR_PARAM_CBANK
	.align		4
        /*008c*/ 	.byte	0x04, 0x0a
        /*008e*/ 	.short	(.L_23 - .L_22)
	.align		4
.L_22:
        /*0090*/ 	.word	index@(.nv.constant0._Z21optimized_gemm_kernelILi64ELi64ELi8EEvPKfS1_Pfiii)
        /*0094*/ 	.short	0x0380
        /*0096*/ 	.short	0x0024


	//----- nvinfo : EIATTR_SW_WAR
	.align		4
.L_23:
        /*0098*/ 	.byte	0x04, 0x36
        /*009a*/ 	.short	(.L_25 - .L_24)
.L_24:
        /*009c*/ 	.word	0x00000008
.L_25:


//--------------------- .nv.callgraph             --------------------------
	.section	.nv.callgraph,"",@"SHT_CUDA_CALLGRAPH"
	.align	4
	.sectionentsize	8
	.align		4
        /*0000*/ 	.word	0x00000000
	.align		4
        /*0004*/ 	.word	0xffffffff
	.align		4
        /*0008*/ 	.word	0x00000000
	.align		4
        /*000c*/ 	.word	0xfffffffe
	.align		4
        /*0010*/ 	.word	0x00000000
	.align		4
        /*0014*/ 	.word	0xfffffffd
	.align		4
        /*0018*/ 	.word	0x00000000
	.align		4
        /*001c*/ 	.word	0xfffffffc


//--------------------- .text._Z21optimized_gemm_kernelILi64ELi64ELi8EEvPKfS1_Pfiii --------------------------
	.section	.text._Z21optimized_gemm_kernelILi64ELi64ELi8EEvPKfS1_Pfiii,"ax",@progbits
	.align	128
        .global         _Z21optimized_gemm_kernelILi64ELi64ELi8EEvPKfS1_Pfiii
        .type           _Z21optimized_gemm_kernelILi64ELi64ELi8EEvPKfS1_Pfiii,@function
        .size           _Z21optimized_gemm_kernelILi64ELi64ELi8EEvPKfS1_Pfiii,(.L_x_4 - _Z21optimized_gemm_kernelILi64ELi64ELi8EEvPKfS1_Pfiii)
        .other          _Z21optimized_gemm_kernelILi64ELi64ELi8EEvPKfS1_Pfiii,@"STO_CUDA_ENTRY STV_DEFAULT"
_Z21optimized_gemm_kernelILi64ELi64ELi8EEvPKfS1_Pfiii:
.text._Z21optimized_gemm_kernelILi64ELi64ELi8EEvPKfS1_Pfiii:
[----:B------:R-:W-:Y:S01]  /*0000*/  LDC R1, c[0x0][0x37c] ;  /* 0x0000df00ff017b82 */ /* 0x000fe20000000800 */
[----:B------:R-:W0:Y:S01]  /*0010*/  S2R R2, SR_CTAID.Y ;  /* 0x0000000000027919 */ /* 0x000e220000002600 */
[----:B------:R-:W1:Y:S01]  /*0020*/  LDCU UR7, c[0x0][0x3a0] ;  /* 0x00007400ff0777ac */ /* 0x000e620008000800 */
[----:B------:R-:W-:Y:S01]  /*0030*/  HFMA2 R27, -RZ, RZ, 0, 0 ;  /* 0x00000000ff1b7431 */ /* 0x000fe200000001ff */
[----:B------:R-:W0:Y:S01]  /*0040*/  S2R R3, SR_TID.Y ;  /* 0x0000000000037919 */ /* 0x000e220000002200 */
[----:B------:R-:W2:Y:S01]  /*0050*/  LDCU.64 UR10, c[0x0][0x358] ;  /* 0x00006b00ff0a77ac */ /* 0x000ea20008000a00 */
[----:B------:R-:W3:Y:S01]  /*0060*/  S2R R11, SR_CTAID.X ;  /* 0x00000000000b7919 */ /* 0x000ee20000002500 */
[----:B------:R-:W3:Y:S01]  /*0070*/  S2R R0, SR_TID.X ;  /* 0x0000000000007919 */ /* 0x000ee20000002100 */
[----:B-1----:R-:W-:Y:S01]  /*0080*/  UISETP.GE.AND UP0, UPT, UR7, 0x1, UPT ;  /* 0x000000010700788c */ /* 0x002fe2000bf06270 */
[----:B0-----:R-:W-:Y:S02]  /*0090*/  LEA R23, R2, R3, 0x6 ;  /* 0x0000000302177211 */ /* 0x001fe400078e30ff */
[----:B---3--:R-:W-:-:S06]  /*00a0*/  LEA R2, R11, R0, 0x6 ;  /* 0x000000000b027211 */ /* 0x008fcc00078e30ff */
[----:B--2---:R-:W-:Y:S05]  /*00b0*/  BRA.U !UP0, `(.L_x_0) ;  /* 0x0000000908687547 */ /* 0x004fea000b800000 */
[----:B------:R-:W0:Y:S01]  /*00c0*/  S2UR UR6, SR_CgaCtaId ;  /* 0x00000000000679c3 */ /* 0x000e220000008800 */
[----:B------:R-:W-:Y:S01]  /*00d0*/  UMOV UR4, 0x400 ;  /* 0x0000040000047882 */ /* 0x000fe20000000000 */
[----:B------:R-:W-:Y:S01]  /*00e0*/  UISETP.GE.U32.AND UP0, UPT, UR7, 0x9, UPT ;  /* 0x000000090700788c */ /* 0x000fe2000bf06070 */
[----:B------:R-:W-:Y:S01]  /*00f0*/  MOV R27, RZ ;  /* 0x000000ff001b7202 */ /* 0x000fe20000000f00 */
[----:B------:R-:W-:Y:S02]  /*0100*/  UIADD3 UR5, UPT, UPT, UR4, 0x1000, URZ ;  /* 0x0000100004057890 */ /* 0x000fe4000fffe0ff */
[----:B------:R-:W-:Y:S02]  /*0110*/  UIADD3 UR8, UPT, UPT, UR7, -0x1, URZ ;  /* 0xffffffff07087890 */ /* 0x000fe4000fffe0ff */
[----:B0-----:R-:W-:Y:S02]  /*0120*/  ULEA UR4, UR6, UR4, 0x18 ;  /* 0x0000000406047291 */ /* 0x001fe4000f8ec0ff */
[----:B------:R-:W-:-:S04]  /*0130*/  ULEA UR5, UR6, UR5, 0x18 ;  /* 0x0000000506057291 */ /* 0x000fc8000f8ec0ff */
[----:B------:R-:W-:Y:S01]  /*0140*/  LEA R5, R3, UR4, 0x5 ;  /* 0x0000000403057c11 */ /* 0x000fe2000f8e28ff */
[----:B------:R-:W-:Y:S01]  /*0150*/  UMOV UR4, URZ ;  /* 0x000000ff00047c82 */ /* 0x000fe20008000000 */
[----:B------:R-:W-:-:S03]  /*0160*/  LEA R4, R0, UR5, 0x2 ;  /* 0x0000000500047c11 */ /* 0x000fc6000f8e10ff */
[----:B------:R-:W-:Y:S01]  /*0170*/  IMAD R6, R0, 0x4, R5 ;  /* 0x0000000400067824 */ /* 0x000fe200078e0205 */
[----:B------:R-:W-:Y:S01]  /*0180*/  LEA R7, R3, R4, 0x8 ;  /* 0x0000000403077211 */ /* 0x000fe200078e40ff */
[----:B------:R-:W-:Y:S06]  /*0190*/  BRA.U !UP0, `(.L_x_1) ;  /* 0x0000000508807547 */ /* 0x000fec000b800000 */
[----:B------:R-:W0:Y:S01]  /*01a0*/  LDCU.64 UR12, c[0x0][0x398] ;  /* 0x00007300ff0c77ac */ /* 0x000e220008000a00 */
[----:B------:R-:W1:Y:S01]  /*01b0*/  LDC R17, c[0x0][0x39c] ;  /* 0x0000e700ff117b82 */ /* 0x000e620000000800 */
[----:B------:R-:W-:Y:S01]  /*01c0*/  IADD3 R9, PT, PT, R3, 0x8, RZ ;  /* 0x0000000803097810 */ /* 0x000fe20007ffe0ff */
[----:B------:R-:W-:Y:S01]  /*01d0*/  IMAD R19, R23, UR7, R0 ;  /* 0x0000000717137c24 */ /* 0x000fe2000f8e0200 */
[----:B------:R-:W-:Y:S01]  /*01e0*/  ULEA.HI UR4, UR8, 0x1, URZ, 0x1d ;  /* 0x0000000108047891 */ /* 0x000fe2000f8fe8ff */
[----:B------:R-:W-:Y:S01]  /*01f0*/  MOV R27, RZ ;  /* 0x000000ff001b7202 */ /* 0x000fe20000000f00 */
[----:B------:R-:W2:Y:S01]  /*0200*/  LDCU UR6, c[0x0][0x3a0] ;  /* 0x00007400ff0677ac */ /* 0x000ea20008000800 */
[----:B------:R-:W-:Y:S02]  /*0210*/  MOV R20, R0 ;  /* 0x0000000000147202 */ /* 0x000fe40000000f00 */
[----:B------:R-:W3:Y:S01]  /*0220*/  LDC.64 R24, c[0x0][0x380] ;  /* 0x0000e000ff187b82 */ /* 0x000ee20000000a00 */
[----:B------:R-:W-:Y:S01]  /*0230*/  ULOP3.LUT UR4, UR4, 0x3ffffffe, URZ, 0xc0, !UPT ;  /* 0x3ffffffe04047892 */ /* 0x000fe2000f8ec0ff */
[----:B------:R-:W-:Y:S01]  /*0240*/  MOV R21, R3 ;  /* 0x0000000300157202 */ /* 0x000fe20000000f00 */
[----:B------:R-:W-:-:S02]  /*0250*/  UMOV UR5, 0x8 ;  /* 0x0000000800057882 */ /* 0x000fc40000000000 */
[----:B------:R-:W-:Y:S01]  /*0260*/  UIADD3 UR4, UPT, UPT, -UR4, URZ, URZ ;  /* 0x000000ff04047290 */ /* 0x000fe2000fffe1ff */
[--C-:B0-----:R-:W-:Y:S01]  /*0270*/  IMAD R9, R9, UR13, R0.reuse ;  /* 0x0000000d09097c24 */ /* 0x101fe2000f8e0200 */
[----:B------:R-:W-:Y:S01]  /*0280*/  ISETP.GE.AND P3, PT, R23, UR12, PT ;  /* 0x0000000c17007c0c */ /* 0x000fe2000bf66270 */
[----:B------:R-:W-:-:S03]  /*0290*/  IMAD R18, R3, UR13, R0 ;  /* 0x0000000d03127c24 */ /* 0x000fc6000f8e0200 */
[C---:B------:R-:W-:Y:S01]  /*02a0*/  LEA R16, R11.reuse, R9, 0x6 ;  /* 0x000000090b107211 */ /* 0x040fe200078e30ff */
[----:B--2---:R-:W-:-:S08]  /*02b0*/  IMAD R18, R11, 0x40, R18 ;  /* 0x000000400b127824 */ /* 0x004fd000078e0212 */
.L_x_2:
[----:B-1----:R-:W-:Y:S01]  /*02c0*/  ISETP.GE.AND P0, PT, R2, R17, PT ;  /* 0x000000110200720c */ /* 0x002fe20003f06270 */
[----:B------:R-:W-:Y:S01]  /*02d0*/  UMOV UR7, UR6 ;  /* 0x0000000600077c82 */ /* 0x000fe20008000000 */
[----:B------:R-:W-:Y:S01]  /*02e0*/  IMAD.MOV.U32 R26, RZ, RZ, RZ ;  /* 0x000000ffff1a7224 */ /* 0x000fe200078e00ff */
[----:B------:R-:W-:Y:S02]  /*02f0*/  ISETP.GE.OR P2, PT, R20, UR7, P3 ;  /* 0x0000000714007c0c */ /* 0x000fe40009f46670 */
[----:B------:R-:W-:Y:S02]  /*0300*/  CS2R R28, SRZ ;  /* 0x00000000001c7805 */ /* 0x000fe4000001ff00 */
[----:B------:R-:W-:Y:S01]  /*0310*/  ISETP.GE.OR P1, PT, R21, UR7, P0 ;  /* 0x0000000715007c0c */ /* 0x000fe20008726670 */
[----:B---3--:R-:W-:Y:S01]  /*0320*/  IMAD.WIDE R8, R19, 0x4, R24 ;  /* 0x0000000413087825 */ /* 0x008fe200078e0218 */
[----:B------:R-:W-:Y:S02]  /*0330*/  ISETP.GT.U32.OR P2, PT, R0, 0x7, P2 ;  /* 0x000000070000780c */ /* 0x000fe40001744470 */
[----:B------:R-:W-:-:S11]  /*0340*/  ISETP.GT.U32.OR P1, PT, R3, 0x7, P1 ;  /* 0x000000070300780c */ /* 0x000fd60000f24470 */
[----:B------:R-:W2:Y:S02]  /*0350*/  @!P2 LDG.E.CONSTANT R26, desc[UR10][R8.64] ;  /* 0x0000000a081aa981 */ /* 0x000ea4000c1e9900 */
[----:B------:R-:W0:Y:S02]  /*0360*/  @!P1 LDC.64 R10, c[0x0][0x388] ;  /* 0x0000e200ff0a9b82 */ /* 0x000e240000000a00 */
[----:B0-----:R-:W-:-:S05]  /*0370*/  @!P1 IMAD.WIDE R10, R18, 0x4, R10 ;  /* 0x00000004120a9825 */ /* 0x001fca00078e020a */
[----:B------:R-:W3:Y:S01]  /*0380*/  @!P1 LDG.E.CONSTANT R28, desc[UR10][R10.64] ;  /* 0x0000000a0a1c9981 */ /* 0x000ee2000c1e9900 */
[----:B------:R-:W-:-:S04]  /*0390*/  IADD3 R12, PT, PT, R20, 0x8, RZ ;  /* 0x00000008140c7810 */ /* 0x000fc80007ffe0ff */
[----:B------:R-:W-:-:S04]  /*03a0*/  ISETP.GE.OR P1, PT, R12, UR7, P3 ;  /* 0x000000070c007c0c */ /* 0x000fc80009f26670 */
[----:B------:R-:W-:-:S13]  /*03b0*/  ISETP.GT.U32.OR P1, PT, R0, 0x7, P1 ;  /* 0x000000070000780c */ /* 0x000fda0000f24470 */
[----:B------:R0:W4:Y:S04]  /*03c0*/  @!P1 LDG.E.CONSTANT R29, desc[UR10][R8.64+0x20] ;  /* 0x0000200a081d9981 */ /* 0x000128000c1e9900 */
[----:B--2---:R-:W-:Y:S04]  /*03d0*/  STS [R6], R26 ;  /* 0x0000001a06007388 */ /* 0x004fe80000000800 */
[----:B---3--:R-:W-:Y:S01]  /*03e0*/  STS [R7], R28 ;  /* 0x0000001c07007388 */ /* 0x008fe20000000800 */
[----:B------:R-:W-:Y:S06]  /*03f0*/  BAR.SYNC.DEFER_BLOCKING 0x0 ;  /* 0x0000000000007b1d */ /* 0x000fec0000010000 */
[----:B------:R-:W-:Y:S04]  /*0400*/  LDS R10, [R4] ;  /* 0x00000000040a7984 */ /* 0x000fe80000000800 */
[----:B------:R-:W1:Y:S04]  /*0410*/  LDS.128 R12, [R5] ;  /* 0x00000000050c7984 */ /* 0x000e680000000c00 */
[----:B------:R-:W2:Y:S04]  /*0420*/  LDS R11, [R4+0x100] ;  /* 0x00010000040b7984 */ /* 0x000ea80000000800 */
[----:B0-----:R-:W0:Y:S04]  /*0430*/  LDS R8, [R4+0x200] ;  /* 0x0002000004087984 */ /* 0x001e280000000800 */
[----:B------:R-:W3:Y:S01]  /*0440*/  LDS R22, [R4+0x300] ;  /* 0x0003000004167984 */ /* 0x000ee20000000800 */
[----:B-1----:R-:W-:Y:S01]  /*0450*/  FFMA R10, R12, R10, R27 ;  /* 0x0000000a0c0a7223 */ /* 0x002fe2000000001b */
[----:B------:R-:W-:-:S04]  /*0460*/  IADD3 R12, PT, PT, R21, 0x8, RZ ;  /* 0x00000008150c7810 */ /* 0x000fc80007ffe0ff */
[----:B------:R-:W-:Y:S01]  /*0470*/  ISETP.GE.OR P0, PT, R12, UR7, P0 ;  /* 0x000000070c007c0c */ /* 0x000fe20008706670 */
[----:B--2---:R-:W-:-:S03]  /*0480*/  FFMA R11, R11, R13, R10 ;  /* 0x0000000d0b0b7223 */ /* 0x004fc6000000000a */
[----:B------:R-:W-:Y:S01]  /*0490*/  ISETP.GT.U32.OR P0, PT, R3, 0x7, P0 ;  /* 0x000000070300780c */ /* 0x000fe20000704470 */
[----:B0-----:R-:W-:Y:S01]  /*04a0*/  FFMA R13, R8, R14, R11 ;  /* 0x0000000e080d7223 */ /* 0x001fe2000000000b */
[----:B------:R-:W-:Y:S01]  /*04b0*/  HFMA2 R28, -RZ, RZ, 0, 0 ;  /* 0x00000000ff1c7431 */ /* 0x000fe200000001ff */
[----:B------:R-:W-:Y:S02]  /*04c0*/  LDS R14, [R4+0x400] ;  /* 0x00040000040e7984 */ /* 0x000fe40000000800 */
[----:B---3--:R-:W-:Y:S02]  /*04d0*/  FFMA R15, R22, R15, R13 ;  /* 0x0000000f160f7223 */ /* 0x008fe4000000000d */
[----:B------:R-:W0:Y:S04]  /*04e0*/  LDS.128 R8, [R5+0x10] ;  /* 0x0000100005087984 */ /* 0x000e280000000c00 */
[----:B------:R-:W1:Y:S02]  /*04f0*/  LDS R22, [R4+0x500] ;  /* 0x0005000004167984 */ /* 0x000e640000000800 */
[----:B------:R-:W2:Y:S02]  /*0500*/  @!P0 LDC.64 R12, c[0x0][0x388] ;  /* 0x0000e200ff0c8b82 */ /* 0x000ea40000000a00 */
[----:B--2---:R-:W-:-:S05]  /*0510*/  @!P0 IMAD.WIDE R26, R16, 0x4, R12 ;  /* 0x00000004101a8825 */ /* 0x004fca00078e020c */
[----:B------:R-:W2:Y:S01]  /*0520*/  @!P0 LDG.E.CONSTANT R28, desc[UR10][R26.64] ;  /* 0x0000000a1a1c8981 */ /* 0x000ea2000c1e9900 */
[----:B0-----:R-:W-:-:S03]  /*0530*/  FFMA R14, R8, R14, R15 ;  /* 0x0000000e080e7223 */ /* 0x001fc6000000000f */
[----:B------:R-:W0:Y:S04]  /*0540*/  LDS R15, [R4+0x600] ;  /* 0x00060000040f7984 */ /* 0x000e280000000800 */
[----:B------:R-:W3:Y:S01]  /*0550*/  LDS R8, [R4+0x700] ;  /* 0x0007000004087984 */ /* 0x000ee20000000800 */
[----:B------:R-:W-:Y:S01]  /*0560*/  BAR.SYNC.DEFER_BLOCKING 0x0 ;  /* 0x0000000000007b1d */ /* 0x000fe20000010000 */
[----:B-1----:R-:W-:-:S05]  /*0570*/  FFMA R14, R22, R9, R14 ;  /* 0x00000009160e7223 */ /* 0x002fca000000000e */
[----:B----4-:R-:W-:Y:S01]  /*0580*/  STS [R6], R29 ;  /* 0x0000001d06007388 */ /* 0x010fe20000000800 */
[----:B0-----:R-:W-:-:S04]  /*0590*/  FFMA R10, R15, R10, R14 ;  /* 0x0000000a0f0a7223 */ /* 0x001fc8000000000e */
[----:B---3--:R-:W-:Y:S01]  /*05a0*/  FFMA R11, R8, R11, R10 ;  /* 0x0000000b080b7223 */ /* 0x008fe2000000000a */
[----:B------:R-:W-:-:S04]  /*05b0*/  UIADD3 UR4, UPT, UPT, UR4, 0x2, URZ ;  /* 0x0000000204047890 */ /* 0x000fc8000fffe0ff */
[----:B------:R-:W-:Y:S01]  /*05c0*/  UISETP.NE.AND UP0, UPT, UR4, URZ, UPT ;  /* 0x000000ff0400728c */ /* 0x000fe2000bf05270 */
[----:B------:R-:W-:Y:S01]  /*05d0*/  VIADD R19, R19, 0x10 ;  /* 0x0000001013137836 */ /* 0x000fe20000000000 */
[----:B------:R-:W-:Y:S01]  /*05e0*/  IADD3 R21, PT, PT, R21, 0x10, RZ ;  /* 0x0000001015157810 */ /* 0x000fe20007ffe0ff */
[C---:B------:R-:W-:Y:S01]  /*05f0*/  IMAD R16, R17.reuse, 0x10, R16 ;  /* 0x0000001011107824 */ /* 0x040fe200078e0210 */
[----:B------:R-:W-:Y:S02]  /*0600*/  IADD3 R20, PT, PT, R20, 0x10, RZ ;  /* 0x0000001014147810 */ /* 0x000fe40007ffe0ff */
[----:B------:R-:W-:Y:S01]  /*0610*/  LEA R18, R17, R18, 0x4 ;  /* 0x0000001211127211 */ /* 0x000fe200078e20ff */
[----:B------:R-:W-:Y:S01]  /*0620*/  UIADD3 UR5, UPT, UPT, UR5, 0x10, URZ ;  /* 0x0000001005057890 */ /* 0x000fe2000fffe0ff */
[----:B--2---:R-:W-:Y:S01]  /*0630*/  STS [R7], R28 ;  /* 0x0000001c07007388 */ /* 0x004fe20000000800 */
[----:B------:R-:W-:Y:S06]  /*0640*/  BAR.SYNC.DEFER_BLOCKING 0x0 ;  /* 0x0000000000007b1d */ /* 0x000fec0000010000 */
[----:B------:R-:W-:Y:S04]  /*0650*/  LDS R9, [R4] ;  /* 0x0000000004097984 */ /* 0x000fe80000000800 */
[----:B------:R-:W0:Y:S04]  /*0660*/  LDS.128 R12, [R5] ;  /* 0x00000000050c7984 */ /* 0x000e280000000c00 */
[----:B------:R-:W1:Y:S04]  /*0670*/  LDS R27, [R4+0x100] ;  /* 0x00010000041b7984 */ /* 0x000e680000000800 */
[----:B------:R-:W2:Y:S04]  /*0680*/  LDS R29, [R4+0x200] ;  /* 0x00020000041d7984 */ /* 0x000ea80000000800 */
[----:B------:R-:W3:Y:S01]  /*0690*/  LDS R22, [R4+0x300] ;  /* 0x0003000004167984 */ /* 0x000ee20000000800 */
[----:B0-----:R-:W-:-:S03]  /*06a0*/  FFMA R12, R12, R9, R11 ;  /* 0x000000090c0c7223 */ /* 0x001fc6000000000b */
[----:B------:R-:W-:Y:S01]  /*06b0*/  LDS.128 R8, [R5+0x10] ;  /* 0x0000100005087984 */ /* 0x000fe20000000c00 */
[----:B-1----:R-:W-:-:S03]  /*06c0*/  FFMA R12, R27, R13, R12 ;  /* 0x0000000d1b0c7223 */ /* 0x002fc6000000000c */
[----:B------:R-:W0:Y:S01]  /*06d0*/  LDS R13, [R4+0x400] ;  /* 0x00040000040d7984 */ /* 0x000e220000000800 */
[----:B--2---:R-:W-:-:S03]  /*06e0*/  FFMA R29, R29, R14, R12 ;  /* 0x0000000e1d1d7223 */ /* 0x004fc6000000000c */
[----:B------:R-:W1:Y:S04]  /*06f0*/  LDS R27, [R4+0x500] ;  /* 0x00050000041b7984 */ /* 0x000e680000000800 */
[----:B------:R-:W2:Y:S01]  /*0700*/  LDS R12, [R4+0x600] ;  /* 0x00060000040c7984 */ /* 0x000ea20000000800 */
[----:B---3--:R-:W-:-:S03]  /*0710*/  FFMA R15, R22, R15, R29 ;  /* 0x0000000f160f7223 */ /* 0x008fc6000000001d */
[----:B------:R-:W3:Y:S01]  /*0720*/  LDS R29, [R4+0x700] ;  /* 0x00070000041d7984 */ /* 0x000ee20000000800 */
[----:B0-----:R-:W-:-:S04]  /*0730*/  FFMA R8, R8, R13, R15 ;  /* 0x0000000d08087223 */ /* 0x001fc8000000000f */
[----:B-1----:R-:W-:-:S04]  /*0740*/  FFMA R9, R27, R9, R8 ;  /* 0x000000091b097223 */ /* 0x002fc80000000008 */
[----:B--2---:R-:W-:-:S04]  /*0750*/  FFMA R10, R12, R10, R9 ;  /* 0x0000000a0c0a7223 */ /* 0x004fc80000000009 */
[----:B---3--:R-:W-:Y:S01]  /*0760*/  FFMA R27, R29, R11, R10 ;  /* 0x0000000b1d1b7223 */ /* 0x008fe2000000000a */
[----:B------:R-:W-:Y:S06]  /*0770*/  BAR.SYNC.DEFER_BLOCKING 0x0 ;  /* 0x0000000000007b1d */ /* 0x000fec0000010000 */
[----:B------:R-:W-:Y:S05]  /*0780*/  BRA.U UP0, `(.L_x_2) ;  /* 0xfffffff900cc7547 */ /* 0x000fea000b83ffff */
[----:B------:R-:W-:-:S12]  /*0790*/  UIADD3 UR4, UPT, UPT, UR5, -0x8, URZ ;  /* 0xfffffff805047890 */ /* 0x000fd8000fffe0ff */
.L_x_1:
[----:B------:R-:W-:-:S09]  /*07a0*/  ULOP3.LUT UP0, URZ, UR8, 0x8, URZ, 0xc0, !UPT ;  /* 0x0000000808ff7892 */ /* 0x000fd2000f80c0ff */
[----:B------:R-:W-:Y:S05]  /*07b0*/  BRA.U UP0, `(.L_x_0) ;  /* 0x0000000100a87547 */ /* 0x000fea000b800000 */
[----:B------:R-:W0:Y:S01]  /*07c0*/  LDCU UR5, c[0x0][0x398] ;  /* 0x00007300ff0577ac */ /* 0x000e220008000800 */
[----:B------:R-:W-:Y:S02]  /*07d0*/  IADD3 R10, PT, PT, R0, UR4, RZ ;  /* 0x00000004000a7c10 */ /* 0x000fe4000fffe0ff */
[----:B------:R-:W-:Y:S01]  /*07e0*/  IADD3 R17, PT, PT, R3, UR4, RZ ;  /* 0x0000000403117c10 */ /* 0x000fe2000fffe0ff */
[----:B------:R-:W1:Y:S01]  /*07f0*/  LDCU UR6, c[0x0][0x39c] ;  /* 0x00007380ff0677ac */ /* 0x000e620008000800 */
[----:B------:R-:W-:Y:S02]  /*0800*/  ISETP.GE.AND P0, PT, R10, UR7, PT ;  /* 0x000000070a007c0c */ /* 0x000fe4000bf06270 */
[----:B------:R-:W-:Y:S02]  /*0810*/  ISETP.GE.AND P1, PT, R17, UR7, PT ;  /* 0x0000000711007c0c */ /* 0x000fe4000bf26270 */
[----:B0-----:R-:W-:Y:S02]  /*0820*/  ISETP.GE.OR P0, PT, R23, UR5, P0 ;  /* 0x0000000517007c0c */ /* 0x001fe40008706670 */
[----:B-1----:R-:W-:-:S02]  /*0830*/  ISETP.GE.OR P1, PT, R2, UR6, P1 ;  /* 0x0000000602007c0c */ /* 0x002fc40008f26670 */
[----:B------:R-:W-:Y:S01]  /*0840*/  ISETP.GT.U32.OR P0, PT, R0, 0x7, P0 ;  /* 0x000000070000780c */ /* 0x000fe20000704470 */
[----:B------:R-:W-:Y:S01]  /*0850*/  HFMA2 R0, -RZ, RZ, 0, 0 ;  /* 0x00000000ff007431 */ /* 0x000fe200000001ff */
[----:B------:R-:W-:-:S11]  /*0860*/  ISETP.GT.U32.OR P1, PT, R3, 0x7, P1 ;  /* 0x000000070300780c */ /* 0x000fd60000f24470 */
[----:B------:R-:W0:Y:S01]  /*0870*/  @!P0 LDC.64 R12, c[0x0][0x380] ;  /* 0x0000e000ff0c8b82 */ /* 0x000e220000000a00 */
[----:B------:R-:W-:Y:S02]  /*0880*/  @!P0 IMAD R3, R23, UR7, R10 ;  /* 0x0000000717038c24 */ /* 0x000fe4000f8e020a */
[----:B------:R-:W-:-:S05]  /*0890*/  @!P1 IMAD R17, R17, UR6, R2 ;  /* 0x0000000611119c24 */ /* 0x000fca000f8e0202 */
[----:B------:R-:W1:Y:S01]  /*08a0*/  @!P1 LDC.64 R8, c[0x0][0x388] ;  /* 0x0000e200ff089b82 */ /* 0x000e620000000a00 */
[----:B0-----:R-:W-:Y:S01]  /*08b0*/  @!P0 IMAD.WIDE R12, R3, 0x4, R12 ;  /* 0x00000004030c8825 */ /* 0x001fe200078e020c */
[----:B------:R-:W-:-:S06]  /*08c0*/  MOV R3, RZ ;  /* 0x000000ff00037202 */ /* 0x000fcc0000000f00 */
[----:B------:R-:W2:Y:S01]  /*08d0*/  @!P0 LDG.E.CONSTANT R3, desc[UR10][R12.64] ;  /* 0x0000000a0c038981 */ /* 0x000ea2000c1e9900 */
[----:B-1----:R-:W-:-:S05]  /*08e0*/  @!P1 IMAD.WIDE R16, R17, 0x4, R8 ;  /* 0x0000000411109825 */ /* 0x002fca00078e0208 */
[----:B------:R-:W3:Y:S04]  /*08f0*/  @!P1 LDG.E.CONSTANT R0, desc[UR10][R16.64] ;  /* 0x0000000a10009981 */ /* 0x000ee8000c1e9900 */
[----:B--2---:R-:W-:Y:S04]  /*0900*/  STS [R6], R3 ;  /* 0x0000000306007388 */ /* 0x004fe80000000800 */
[----:B---3--:R-:W-:Y:S01]  /*0910*/  STS [R7], R0 ;  /* 0x0000000007007388 */ /* 0x008fe20000000800 */
[----:B------:R-:W-:Y:S06]  /*0920*/  BAR.SYNC.DEFER_BLOCKING 0x0 ;  /* 0x0000000000007b1d */ /* 0x000fec0000010000 */
[----:B------:R-:W-:Y:S04]  /*0930*/  LDS R18, [R4] ;  /* 0x0000000004127984 */ /* 0x000fe80000000800 */
[----:B------:R-:W0:Y:S04]  /*0940*/  LDS.128 R8, [R5] ;  /* 0x0000000005087984 */ /* 0x000e280000000c00 */
[----:B------:R-:W1:Y:S04]  /*0950*/  LDS R19, [R4+0x100] ;  /* 0x0001000004137984 */ /* 0x000e680000000800 */
[----:B------:R-:W2:Y:S04]  /*0960*/  LDS R20, [R4+0x200] ;  /* 0x0002000004147984 */ /* 0x000ea80000000800 */
[----:B------:R-:W3:Y:S04]  /*0970*/  LDS R21, [R4+0x300] ;  /* 0x0003000004157984 */ /* 0x000ee80000000800 */
[----:B------:R-:W-:Y:S04]  /*0980*/  LDS R22, [R4+0x400] ;  /* 0x0004000004167984 */ /* 0x000fe80000000800 */
[----:B------:R-:W4:Y:S04]  /*0990*/  LDS.128 R12, [R5+0x10] ;  /* 0x00001000050c7984 */ /* 0x000f280000000c00 */
[----:B------:R-:W5:Y:S04]  /*09a0*/  LDS R17, [R4+0x500] ;  /* 0x0005000004117984 */ /* 0x000f680000000800 */
[----:B------:R-:W5:Y:S04]  /*09b0*/  LDS R6, [R4+0x600] ;  /* 0x0006000004067984 */ /* 0x000f680000000800 */
[----:B------:R-:W5:Y:S01]  /*09c0*/  LDS R3, [R4+0x700] ;  /* 0x0007000004037984 */ /* 0x000f620000000800 */
[----:B0-----:R-:W-:-:S04]  /*09d0*/  FFMA R8, R8, R18, R27 ;  /* 0x0000001208087223 */ /* 0x001fc8000000001b */
[----:B-1----:R-:W-:-:S04]  /*09e0*/  FFMA R9, R19, R9, R8 ;  /* 0x0000000913097223 */ /* 0x002fc80000000008 */
[----:B--2---:R-:W-:-:S04]  /*09f0*/  FFMA R10, R20, R10, R9 ;  /* 0x0000000a140a7223 */ /* 0x004fc80000000009 */
[----:B---3--:R-:W-:-:S04]  /*0a00*/  FFMA R11, R21, R11, R10 ;  /* 0x0000000b150b7223 */ /* 0x008fc8000000000a */
[----:B----4-:R-:W-:-:S04]  /*0a10*/  FFMA R12, R12, R22, R11 ;  /* 0x000000160c0c7223 */ /* 0x010fc8000000000b */
[----:B-----5:R-:W-:-:S04]  /*0a20*/  FFMA R13, R17, R13, R12 ;  /* 0x0000000d110d7223 */ /* 0x020fc8000000000c */
[----:B------:R-:W-:-:S04]  /*0a30*/  FFMA R6, R6, R14, R13 ;  /* 0x0000000e06067223 */ /* 0x000fc8000000000d */
[----:B------:R-:W-:Y:S01]  /*0a40*/  FFMA R27, R3, R15, R6 ;  /* 0x0000000f031b7223 */ /* 0x000fe20000000006 */
[----:B------:R-:W-:Y:S06]  /*0a50*/  BAR.SYNC.DEFER_BLOCKING 0x0 ;  /* 0x0000000000007b1d */ /* 0x000fec0000010000 */
.L_x_0:
[----:B------:R-:W0:Y:S02]  /*0a60*/  LDCU.64 UR4, c[0x0][0x398] ;  /* 0x00007300ff0477ac */ /* 0x000e240008000a00 */
[----:B0-----:R-:W-:-:S04]  /*0a70*/  ISETP.GE.AND P0, PT, R2, UR5, PT ;  /* 0x0000000502007c0c */ /* 0x001fc8000bf06270 */
[----:B------:R-:W-:-:S13]  /*0a80*/  ISETP.GE.OR P0, PT, R23, UR4, P0 ;  /* 0x0000000417007c0c */ /* 0x000fda0008706670 */
[----:B------:R-:W-:Y:S05]  /*0a90*/  @P0 EXIT ;  /* 0x000000000000094d */ /* 0x000fea0003800000 */
[----:B------:R-:W0:Y:S01]  /*0aa0*/  LDC.64 R4, c[0x0][0x390] ;  /* 0x0000e400ff047b82 */ /* 0x000e220000000a00 */
[----:B------:R-:W-:-:S04]  /*0ab0*/  IMAD R3, R23, UR5, R2 ;  /* 0x0000000517037c24 */ /* 0x000fc8000f8e0202 */
[----:B0-----:R-:W-:-:S05]  /*0ac0*/  IMAD.WIDE R2, R3, 0x4, R4 ;  /* 0x0000000403027825 */ /* 0x001fca00078e0204 */
[----:B------:R-:W-:Y:S01]  /*0ad0*/  STG.E desc[UR10][R2.64], R27 ;  /* 0x0000001b02007986 */ /* 0x000fe2000c10190a */
[----:B------:R-:W-:Y:S05]  /*0ae0*/  EXIT ;  /* 0x000000000000794d */ /* 0x000fea0003800000 */
.L_x_3:
[----:B------:R-:W-:-:S00]  /*0af0*/  BRA `(.L_x_3) ;  /* 0xfffffffc00fc7947 */ /* 0x000fc0000383ffff */
[----:B------:R-:W-:-:S00]  /*0b00*/  NOP ;  /* 0x0000000000007918 */ /* 0x000fc00000000000 */
[----:B------:R-:W-:-:S00]  /*0b10*/  NOP ;  /* 0x0000000000007918 */ /* 0x000fc00000000000 */
[----:B------:R-:W-:-:S00]  /*0b20*/  NOP ;  /* 0x0000000000007918 */ /* 0x000fc00000000000 */
[----:B------:R-:W-:-:S00]  /*0b30*/  NOP ;  /* 0x0000000000007918 */ /* 0x000fc00000000000 */
[----:B------:R-:W-:-:S00]  /*0b40*/  NOP ;  /* 0x0000000000007918 */ /* 0x000fc00000000000 */
[----:B------:R-:W-:-:S00]  /*0b50*/  NOP ;  /* 0x0000000000007918 */ /* 0x000fc00000000000 */
[----:B------:R-:W-:-:S00]  /*0b60*/  NOP ;  /* 0x0000000000007918 */ /* 0x000fc00000000000 */
[----:B------:R-:W-:-:S00]  /*0b70*/  NOP ;  /* 0x0000000000007918 */ /* 0x000fc00000000000 */
.L_x_4:


//--------------------- .nv.shared._Z21optimized_gemm_kernelILi64ELi64ELi8EEvPKfS1_Pfiii --------------------------
	.section	.nv.shared._Z21optimized_gemm_kernelILi64ELi64ELi8EEvPKfS1_Pfiii,"aw",@nobits
	.sectionflags	@""
	.align	4
.nv.shared._Z21optimized_gemm_kernelILi64ELi64ELi8EEvPKfS1_Pfiii:
	.zero		9216


//--------------------- .nv.shared.reserved.0     --------------------------
	.section	.nv.shared.reserved.0,"aw",@nobits
	.weak		__nv_reservedSMEM_offset_0_alias
	.size		__nv_reservedSMEM_offset_0_alias, 0, 64
	.other		__nv_reservedSMEM_offset_0_alias,@"STO_CUDA_RESERVED_SHARED STV_DEFAULT"
__nv_reservedSMEM_offset_0_alias:
	.zero		0
	.zero		64


//--------------------- .nv.constant0._Z21optimized_gemm_kernelILi64ELi64ELi8EEvPKfS1_Pfiii --------------------------
	.section	.nv.constant0._Z21optimized_gemm_kernelILi64ELi64ELi8EEvPKfS1_Pfiii,"a",@progbits
	.sectionflags	@""
	.align	4
.nv.constant0._Z21optimized_gemm_kernelILi64ELi64ELi8EEvPKfS1_Pfiii:
	.zero		932


//--------------------- SYMBOLS --------------------------

	.type		.nv.reservedSmem.offset0,@object
	.size		.nv.reservedSmem.offset0,0x4
	.type		.nv.reservedSmem.cap,@object
	.size		.nv.reservedSmem.cap,0x4
